	.headerflags	@"EF_CUDA_TEXMODE_UNIFIED EF_CUDA_64BIT_ADDRESS EF_CUDA_ACCELERATORS EF_CUDA_SM90 EF_CUDA_VIRTUAL_SM(EF_CUDA_SM90)"
	.elftype	@"ET_EXEC"


//--------------------- .nv.info                  --------------------------
	.section	.nv.info,"",@"SHT_CUDA_INFO"
	.align	4


	//----- nvinfo : EIATTR_REGCOUNT
	.align		4
        /*0000*/ 	.byte	0x04, 0x2f
        /*0002*/ 	.short	(.L_1 - .L_0)
	.align		4
.L_0:
        /*0004*/ 	.word	index@(triton_poi_fused_7)
        /*0008*/ 	.word	0x0000001e


	//----- nvinfo : EIATTR_MIN_STACK_SIZE
	.align		4
.L_1:
        /*000c*/ 	.byte	0x04, 0x12
        /*000e*/ 	.short	(.L_3 - .L_2)
	.align		4
.L_2:
        /*0010*/ 	.word	index@(triton_poi_fused_7)
        /*0014*/ 	.word	0x00000000


	//----- nvinfo : EIATTR_FRAME_SIZE
	.align		4
.L_3:
        /*0018*/ 	.byte	0x04, 0x11
        /*001a*/ 	.short	(.L_5 - .L_4)
	.align		4
.L_4:
        /*001c*/ 	.word	index@(triton_poi_fused_7)
        /*0020*/ 	.word	0x00000000


	//----- nvinfo : EIATTR_MIN_STACK_SIZE
	.align		4
.L_5:
        /*0024*/ 	.byte	0x04, 0x12
        /*0026*/ 	.short	(.L_7 - .L_6)
	.align		4
.L_6:
        /*0028*/ 	.word	index@(triton_poi_fused_7)
        /*002c*/ 	.word	0x00000000
.L_7:


//--------------------- .nv.info.triton_poi_fused_7 --------------------------
	.section	.nv.info.triton_poi_fused_7,"",@"SHT_CUDA_INFO"
	.sectionflags	@""
	.align	4


	//----- nvinfo : EIATTR_CUDA_API_VERSION
	.align		4
        /*0000*/ 	.byte	0x04, 0x37
        /*0002*/ 	.short	(.L_9 - .L_8)
.L_8:
        /*0004*/ 	.word	0x0000007c


	//----- nvinfo : EIATTR_KPARAM_INFO
	.align		4
.L_9:
        /*0008*/ 	.byte	0x04, 0x17
        /*000a*/ 	.short	(.L_11 - .L_10)
.L_10:
        /*000c*/ 	.word	0x00000000
        /*0010*/ 	.short	0x0003
        /*0012*/ 	.short	0x0014
        /*0014*/ 	.byte	0x00, 0xf0, 0x11, 0x00


	//----- nvinfo : EIATTR_KPARAM_INFO
	.align		4
.L_11:
        /*0018*/ 	.byte	0x04, 0x17
        /*001a*/ 	.short	(.L_13 - .L_12)
.L_12:
        /*001c*/ 	.word	0x00000000
        /*0020*/ 	.short	0x0002
        /*0022*/ 	.short	0x0010
        /*0024*/ 	.byte	0x00, 0xf0, 0x11, 0x00


	//----- nvinfo : EIATTR_KPARAM_INFO
	.align		4
.L_13:
        /*0028*/ 	.byte	0x04, 0x17
        /*002a*/ 	.short	(.L_15 - .L_14)
.L_14:
        /*002c*/ 	.word	0x00000000
        /*0030*/ 	.short	0x0001
        /*0032*/ 	.short	0x0008
        /*0034*/ 	.byte	0x00, 0xf4, 0x21, 0x00


	//----- nvinfo : EIATTR_KPARAM_INFO
	.align		4
.L_15:
        /*0038*/ 	.byte	0x04, 0x17
        /*003a*/ 	.short	(.L_17 - .L_16)
.L_16:
        /*003c*/ 	.word	0x00000000
        /*0040*/ 	.short	0x0000
        /*0042*/ 	.short	0x0000
        /*0044*/ 	.byte	0x00, 0xf4, 0x21, 0x00


	//----- nvinfo : EIATTR_SPARSE_MMA_MASK
	.align		4
.L_17:
        /*0048*/ 	.byte	0x03, 0x50
        /*004a*/ 	.short	0x0000


	//----- nvinfo : EIATTR_MAXREG_COUNT
	.align		4
        /*004c*/ 	.byte	0x03, 0x1b
        /*004e*/ 	.short	0x00ff


	//----- nvinfo : EIATTR_EXIT_INSTR_OFFSETS
	.align		4
        /*0050*/ 	.byte	0x04, 0x1c
        /*0052*/ 	.short	(.L_19 - .L_18)


	//   ....[0]....
.L_18:
        /*0054*/ 	.word	0x000006b0


	//   ....[1]....
        /*0058*/ 	.word	0x00000700


	//----- nvinfo : EIATTR_REQNTID
	.align		4
.L_19:
        /*005c*/ 	.byte	0x04, 0x10
        /*005e*/ 	.short	(.L_21 - .L_20)
.L_20:
        /*0060*/ 	.word	0x00000080
        /*0064*/ 	.word	0x00000001
        /*0068*/ 	.word	0x00000001


	//----- nvinfo : EIATTR_CBANK_PARAM_SIZE
	.align		4
.L_21:
        /*006c*/ 	.byte	0x03, 0x19
        /*006e*/ 	.short	0x0018


	//----- nvinfo : EIATTR_PARAM_CBANK
	.align		4
        /*0070*/ 	.byte	0x04, 0x0a
        /*0072*/ 	.short	(.L_23 - .L_22)
	.align		4
.L_22:
        /*0074*/ 	.word	index@(.nv.constant0.triton_poi_fused_7)
        /*0078*/ 	.short	0x0210
        /*007a*/ 	.short	0x0018


	//----- nvinfo : EIATTR_SW_WAR
	.align		4
.L_23:
        /*007c*/ 	.byte	0x04, 0x36
        /*007e*/ 	.short	(.L_25 - .L_24)
.L_24:
        /*0080*/ 	.word	0x00000008
.L_25:


//--------------------- .nv.callgraph             --------------------------
	.section	.nv.callgraph,"",@"SHT_CUDA_CALLGRAPH"
	.align	4
	.sectionentsize	8
	.align		4
        /*0000*/ 	.word	0x00000000
	.align		4
        /*0004*/ 	.word	0xffffffff
	.align		4
        /*0008*/ 	.word	0x00000000
	.align		4
        /*000c*/ 	.word	0xfffffffe
	.align		4
        /*0010*/ 	.word	0x00000000
	.align		4
        /*0014*/ 	.word	0xfffffffd
	.align		4
        /*0018*/ 	.word	0x00000000
	.align		4
        /*001c*/ 	.word	0xfffffffc


//--------------------- .text.triton_poi_fused_7  --------------------------
	.section	.text.triton_poi_fused_7,"ax",@progbits
	.sectionflags	@"SHF_BARRIERS=1"
	.align	128
        .global         triton_poi_fused_7
        .type           triton_poi_fused_7,@function
        .size           triton_poi_fused_7,(.L_x_1 - triton_poi_fused_7)
        .other          triton_poi_fused_7,@"STO_CUDA_ENTRY STV_DEFAULT"
triton_poi_fused_7:
.text.triton_poi_fused_7:
[----:B------:R-:W0:Y:S01]  /*0000*/  LDC R1, c[0x0][0x28] ;  /* 0x00000a00ff017b82 */ /* 0x000e220000000800 */
[----:B------:R-:W1:Y:S07]  /*0010*/  S2R R19, SR_CTAID.Z ;  /* 0x0000000000137919 */ /* 0x000e6e0000002700 */
[----:B------:R-:W1:Y:S01]  /*0020*/  S2UR UR4, SR_CTAID.Y ;  /* 0x00000000000479c3 */ /* 0x000e620000002600 */
[----:B------:R-:W-:Y:S01]  /*0030*/  IMAD.MOV.U32 R14, RZ, RZ, RZ ;  /* 0x000000ffff0e7224 */ /* 0x000fe200078e00ff */
[----:B------:R-:W-:Y:S01]  /*0040*/  ULDC.64 UR6, c[0x0][0x208] ;  /* 0x0000820000067ab9 */ /* 0x000fe20000000a00 */
[----:B------:R-:W2:Y:S01]  /*0050*/  S2R R15, SR_CTAID.X ;  /* 0x00000000000f7919 */ /* 0x000ea20000002500 */
[----:B------:R-:W3:Y:S04]  /*0060*/  S2R R18, SR_TID.X ;  /* 0x0000000000127919 */ /* 0x000ee80000002100 */
[----:B------:R-:W1:Y:S08]  /*0070*/  LDC R0, c[0x0][0x10] ;  /* 0x00000400ff007b82 */ /* 0x000e700000000800 */
[----:B------:R-:W4:Y:S01]  /*0080*/  LDC.64 R16, c[0x0][0x210] ;  /* 0x00008400ff107b82 */ /* 0x000f220000000a00 */
[----:B-1----:R-:W-:-:S02]  /*0090*/  IMAD R19, R19, R0, UR4 ;  /* 0x0000000413137e24 */ /* 0x002fc4000f8e0200 */
[----:B--2---:R-:W-:Y:S02]  /*00a0*/  IMAD.SHL.U32 R15, R15, 0x10, RZ ;  /* 0x000000100f0f7824 */ /* 0x004fe400078e00ff */
[----:B------:R-:W-:Y:S01]  /*00b0*/  IMAD.SHL.U32 R19, R19, 0x40, RZ ;  /* 0x0000004013137824 */ /* 0x000fe200078e00ff */
[----:B---3--:R-:W-:Y:S02]  /*00c0*/  SHF.R.U32.HI R0, RZ, 0x4, R18 ;  /* 0x00000004ff007819 */ /* 0x008fe40000011612 */
[----:B------:R-:W-:Y:S02]  /*00d0*/  LOP3.LUT R4, R15, 0xf, R18, 0xf8, !PT ;  /* 0x0000000f0f047812 */ /* 0x000fe400078ef812 */
[----:B------:R-:W-:Y:S02]  /*00e0*/  SGXT.U32 R0, R0, 0x3 ;  /* 0x000000030000781a */ /* 0x000fe40000000000 */
[----:B------:R-:W-:Y:S02]  /*00f0*/  ISETP.GE.AND P0, PT, R4, 0x9, PT ;  /* 0x000000090400780c */ /* 0x000fe40003f06270 */
[----:B------:R-:W-:-:S02]  /*0100*/  LOP3.LUT R3, R19, 0x8, R0, 0xfe, !PT ;  /* 0x0000000813037812 */ /* 0x000fc400078efe00 */
[----:B------:R-:W-:Y:S02]  /*0110*/  LOP3.LUT R2, R19, R0, RZ, 0xfc, !PT ;  /* 0x0000000013027212 */ /* 0x000fe400078efcff */
[C---:B------:R-:W-:Y:S01]  /*0120*/  ISETP.LT.AND P2, PT, R3.reuse, 0x90000, !P0 ;  /* 0x000900000300780c */ /* 0x040fe20004741270 */
[--C-:B------:R-:W-:Y:S01]  /*0130*/  IMAD R3, R3, 0x9, R4.reuse ;  /* 0x0000000903037824 */ /* 0x100fe200078e0204 */
[----:B------:R-:W-:Y:S01]  /*0140*/  LOP3.LUT R6, R19, 0x10, R0, 0xfe, !PT ;  /* 0x0000001013067812 */ /* 0x000fe200078efe00 */
[C---:B------:R-:W-:Y:S01]  /*0150*/  IMAD R5, R2.reuse, 0x9, R4 ;  /* 0x0000000902057824 */ /* 0x040fe200078e0204 */
[----:B------:R-:W-:Y:S02]  /*0160*/  LOP3.LUT R7, R19, 0x18, R0, 0xfe, !PT ;  /* 0x0000001813077812 */ /* 0x000fe400078efe00 */
[----:B------:R-:W-:Y:S01]  /*0170*/  ISETP.LT.AND P1, PT, R2, 0x90000, !P0 ;  /* 0x000900000200780c */ /* 0x000fe20004721270 */
[----:B----4-:R-:W-:Y:S01]  /*0180*/  IMAD.WIDE R2, R3, 0x4, R16 ;  /* 0x0000000403027825 */ /* 0x010fe200078e0210 */
[----:B------:R-:W-:-:S02]  /*0190*/  ISETP.LT.AND P6, PT, R6, 0x90000, !P0 ;  /* 0x000900000600780c */ /* 0x000fc400047c1270 */
[----:B------:R-:W-:Y:S02]  /*01a0*/  LOP3.LUT R8, R19, 0x20, R0, 0xfe, !PT ;  /* 0x0000002013087812 */ /* 0x000fe400078efe00 */
[----:B------:R-:W-:Y:S01]  /*01b0*/  ISETP.LT.AND P5, PT, R7, 0x90000, !P0 ;  /* 0x000900000700780c */ /* 0x000fe200047a1270 */
[----:B------:R1:W2:Y:S01]  /*01c0*/  @P2 LDG.E.EL R14, desc[UR6][R2.64] ;  /* 0x00000006020e2981 */ /* 0x0002a2000c2e1900 */
[----:B------:R-:W-:Y:S02]  /*01d0*/  LOP3.LUT R4, R19, 0x28, R0, 0xfe, !PT ;  /* 0x0000002813047812 */ /* 0x000fe400078efe00 */
[----:B------:R-:W-:Y:S02]  /*01e0*/  LOP3.LUT R6, R19, 0x30, R0, 0xfe, !PT ;  /* 0x0000003013067812 */ /* 0x000fe400078efe00 */
[----:B------:R-:W-:Y:S02]  /*01f0*/  LOP3.LUT R7, R19, 0x38, R0, 0xfe, !PT ;  /* 0x0000003813077812 */ /* 0x000fe400078efe00 */
[----:B------:R-:W-:-:S02]  /*0200*/  ISETP.LT.AND P4, PT, R8, 0x90000, !P0 ;  /* 0x000900000800780c */ /* 0x000fc40004781270 */
[----:B------:R-:W-:Y:S02]  /*0210*/  ISETP.LT.AND P3, PT, R4, 0x90000, !P0 ;  /* 0x000900000400780c */ /* 0x000fe40004761270 */
[----:B------:R-:W-:Y:S02]  /*0220*/  ISETP.LT.AND P2, PT, R6, 0x90000, !P0 ;  /* 0x000900000600780c */ /* 0x000fe40004741270 */
[----:B------:R-:W-:Y:S01]  /*0230*/  ISETP.LT.AND P0, PT, R7, 0x90000, !P0 ;  /* 0x000900000700780c */ /* 0x000fe20004701270 */
[C---:B------:R-:W-:Y:S02]  /*0240*/  VIADD R7, R5.reuse, 0x90 ;  /* 0x0000009005077836 */ /* 0x040fe40000000000 */
[C---:B------:R-:W-:Y:S02]  /*0250*/  VIADD R9, R5.reuse, 0xd8 ;  /* 0x000000d805097836 */ /* 0x040fe40000000000 */
[C---:B------:R-:W-:Y:S02]  /*0260*/  VIADD R11, R5.reuse, 0x120 ;  /* 0x00000120050b7836 */ /* 0x040fe40000000000 */
[----:B------:R-:W-:-:S02]  /*0270*/  VIADD R13, R5, 0x168 ;  /* 0x00000168050d7836 */ /* 0x000fc40000000000 */
[C---:B------:R-:W-:Y:S02]  /*0280*/  VIADD R23, R5.reuse, 0x1b0 ;  /* 0x000001b005177836 */ /* 0x040fe40000000000 */
[C---:B------:R-:W-:Y:S02]  /*0290*/  VIADD R25, R5.reuse, 0x1f8 ;  /* 0x000001f805197836 */ /* 0x040fe40000000000 */
[----:B-1----:R-:W-:-:S04]  /*02a0*/  IMAD.WIDE R2, R5, 0x4, R16 ;  /* 0x0000000405027825 */ /* 0x002fc800078e0210 */
[----:B------:R-:W-:-:S04]  /*02b0*/  IMAD.WIDE R4, R7, 0x4, R16 ;  /* 0x0000000407047825 */ /* 0x000fc800078e0210 */
[----:B------:R-:W-:-:S04]  /*02c0*/  IMAD.WIDE R6, R9, 0x4, R16 ;  /* 0x0000000409067825 */ /* 0x000fc800078e0210 */
[----:B------:R-:W-:Y:S01]  /*02d0*/  IMAD.WIDE R8, R11, 0x4, R16 ;  /* 0x000000040b087825 */ /* 0x000fe200078e0210 */
[----:B------:R-:W-:-:S03]  /*02e0*/  CS2R R20, SRZ ;  /* 0x0000000000147805 */ /* 0x000fc6000001ff00 */
[----:B------:R-:W-:-:S03]  /*02f0*/  IMAD.WIDE R10, R13, 0x4, R16 ;  /* 0x000000040d0a7825 */ /* 0x000fc600078e0210 */
[----:B------:R1:W3:Y:S01]  /*0300*/  @P6 LDG.E.EL R20, desc[UR6][R4.64] ;  /* 0x0000000604146981 */ /* 0x0002e2000c2e1900 */
[--C-:B------:R-:W-:Y:S01]  /*0310*/  IMAD.WIDE R12, R23, 0x4, R16.reuse ;  /* 0x00000004170c7825 */ /* 0x100fe200078e0210 */
[----:B------:R-:W-:Y:S02]  /*0320*/  CS2R R22, SRZ ;  /* 0x0000000000167805 */ /* 0x000fe4000001ff00 */
[----:B------:R-:W4:Y:S01]  /*0330*/  @P5 LDG.E.EL R21, desc[UR6][R6.64] ;  /* 0x0000000606155981 */ /* 0x000f22000c2e1900 */
[----:B------:R-:W-:Y:S01]  /*0340*/  IMAD.WIDE R16, R25, 0x4, R16 ;  /* 0x0000000419107825 */ /* 0x000fe200078e0210 */
[----:B------:R-:W-:Y:S02]  /*0350*/  CS2R R24, SRZ ;  /* 0x0000000000187805 */ /* 0x000fe4000001ff00 */
[----:B------:R-:W5:Y:S01]  /*0360*/  @P4 LDG.E.EL R22, desc[UR6][R8.64] ;  /* 0x0000000608164981 */ /* 0x000f62000c2e1900 */
[----:B------:R-:W-:-:S03]  /*0370*/  IMAD.MOV.U32 R26, RZ, RZ, RZ ;  /* 0x000000ffff1a7224 */ /* 0x000fc600078e00ff */
[----:B------:R-:W5:Y:S04]  /*0380*/  @P3 LDG.E.EL R24, desc[UR6][R10.64] ;  /* 0x000000060a183981 */ /* 0x000f68000c2e1900 */
[----:B------:R1:W5:Y:S04]  /*0390*/  @P2 LDG.E.EL R23, desc[UR6][R12.64] ;  /* 0x000000060c172981 */ /* 0x000368000c2e1900 */
[----:B------:R1:W5:Y:S04]  /*03a0*/  @P1 LDG.E.EL R25, desc[UR6][R2.64] ;  /* 0x0000000602191981 */ /* 0x000368000c2e1900 */
[----:B------:R-:W5:Y:S01]  /*03b0*/  @P0 LDG.E.EL R26, desc[UR6][R16.64] ;  /* 0x00000006101a0981 */ /* 0x000f62000c2e1900 */
[----:B------:R-:W1:Y:S01]  /*03c0*/  S2R R27, SR_TID.X ;  /* 0x00000000001b7919 */ /* 0x000e620000002100 */
[----:B------:R-:W1:Y:S01]  /*03d0*/  S2UR UR5, SR_CgaCtaId ;  /* 0x00000000000579c3 */ /* 0x000e620000008800 */
[----:B------:R-:W-:-:S02]  /*03e0*/  UMOV UR4, 0x400 ;  /* 0x0000040000047882 */ /* 0x000fc40000000000 */
[----:B01----:R-:W-:Y:S01]  /*03f0*/  UPRMT UR4, UR5, 0x654, UR4 ;  /* 0x0000065405047896 */ /* 0x003fe20008000004 */
[----:B------:R-:W-:Y:S01]  /*0400*/  IMAD.SHL.U32 R4, R27, 0x40, RZ ;  /* 0x000000401b047824 */ /* 0x000fe200078e00ff */
[----:B------:R-:W-:-:S04]  /*0410*/  SHF.R.U32.HI R5, RZ, 0x4, R27 ;  /* 0x00000004ff057819 */ /* 0x000fc8000001161b */
[----:B------:R-:W-:Y:S02]  /*0420*/  SGXT.U32 R5, R5, 0x3 ;  /* 0x000000030505781a */ /* 0x000fe40000000000 */
[----:B------:R-:W-:-:S04]  /*0430*/  LOP3.LUT R4, R4, 0x3c0, RZ, 0xc0, !PT ;  /* 0x000003c004047812 */ /* 0x000fc800078ec0ff */
[C---:B------:R-:W-:Y:S02]  /*0440*/  LOP3.LUT R5, R4.reuse, R5, RZ, 0xfc, !PT ;  /* 0x0000000504057212 */ /* 0x040fe400078efcff */
[----:B------:R-:W-:-:S05]  /*0450*/  LEA.HI R4, R4, UR4, RZ, 0x1e ;  /* 0x0000000404047c11 */ /* 0x000fca000f8ff0ff */
[----:B------:R-:W-:Y:S01]  /*0460*/  IMAD R13, R5, 0x4, R4 ;  /* 0x00000004050d7824 */ /* 0x000fe200078e0204 */
[C---:B------:R-:W-:Y:S01]  /*0470*/  LOP3.LUT R2, R27.reuse, 0x70, RZ, 0xc0, !PT ;  /* 0x000000701b027812 */ /* 0x040fe200078ec0ff */
[----:B------:R-:W-:-:S04]  /*0480*/  IMAD.SHL.U32 R8, R27, 0x4, RZ ;  /* 0x000000041b087824 */ /* 0x000fc800078e00ff */
[----:B------:R-:W-:Y:S01]  /*0490*/  VIADD R3, R2, UR4 ;  /* 0x0000000402037c36 */ /* 0x000fe20008000000 */
[----:B------:R-:W-:-:S05]  /*04a0*/  LOP3.LUT R8, R8, 0x1fc, RZ, 0xc0, !PT ;  /* 0x000001fc08087812 */ /* 0x000fca00078ec0ff */
[----:B------:R-:W-:Y:S02]  /*04b0*/  IMAD R4, R8, 0x4, R3 ;  /* 0x0000000408047824 */ /* 0x000fe400078e0203 */
[----:B------:R-:W-:Y:S01]  /*04c0*/  IMAD.SHL.U32 R18, R18, 0x4, RZ ;  /* 0x0000000412127824 */ /* 0x000fe200078e00ff */
[----:B------:R-:W0:Y:S04]  /*04d0*/  LDC.64 R2, c[0x0][0x218] ;  /* 0x00008600ff027b82 */ /* 0x000e280000000a00 */
[----:B------:R-:W-:-:S05]  /*04e0*/  LOP3.LUT R18, R19, 0x3c, R18, 0xf8, !PT ;  /* 0x0000003c13127812 */ /* 0x000fca00078ef812 */
[----:B------:R-:W-:-:S05]  /*04f0*/  IMAD.HI R9, R18, 0x2aaaaaab, RZ ;  /* 0x2aaaaaab12097827 */ /* 0x000fca00078e02ff */
[----:B------:R-:W-:-:S04]  /*0500*/  SHF.R.U32.HI R10, RZ, 0x1f, R9 ;  /* 0x0000001fff0a7819 */ /* 0x000fc80000011609 */
[----:B------:R-:W-:Y:S02]  /*0510*/  LEA.HI.SX32 R11, R9, R10, 0x19 ;  /* 0x0000000a090b7211 */ /* 0x000fe400078fcaff */
[----:B------:R-:W-:Y:S02]  /*0520*/  LOP3.LUT R10, R8, 0x200, RZ, 0xfc, !PT ;  /* 0x00000200080a7812 */ /* 0x000fe400078efcff */
[----:B------:R-:W-:Y:S01]  /*0530*/  ISETP.GE.AND P0, PT, R18, 0x90000, PT ;  /* 0x000900001200780c */ /* 0x000fe20003f06270 */
[----:B------:R-:W-:Y:S01]  /*0540*/  IMAD R18, R11, -0x300, R18 ;  /* 0xfffffd000b127824 */ /* 0x000fe200078e0212 */
[----:B------:R-:W-:Y:S02]  /*0550*/  LOP3.LUT R9, R15, R0, RZ, 0xfc, !PT ;  /* 0x000000000f097212 */ /* 0x000fe400078efcff */
[----:B------:R-:W-:Y:S02]  /*0560*/  LOP3.LUT R0, R15, 0x8, R0, 0xfe, !PT ;  /* 0x000000080f007812 */ /* 0x000fe400078efe00 */
[----:B------:R-:W-:Y:S01]  /*0570*/  SHF.R.U32.HI R10, RZ, 0x2, R10 ;  /* 0x00000002ff0a7819 */ /* 0x000fe2000001160a */
[----:B------:R-:W-:Y:S01]  /*0580*/  IMAD R18, R11, 0x1b00, R18 ;  /* 0x00001b000b127824 */ /* 0x000fe200078e0212 */
[----:B------:R-:W-:-:S02]  /*0590*/  ISETP.LT.AND P1, PT, R9, 0x9, !P0 ;  /* 0x000000090900780c */ /* 0x000fc40004721270 */
[----:B------:R-:W-:Y:S02]  /*05a0*/  ISETP.LT.AND P0, PT, R0, 0x9, !P0 ;  /* 0x000000090000780c */ /* 0x000fe40004701270 */
[----:B------:R-:W-:Y:S01]  /*05b0*/  LOP3.LUT R10, R10, 0xf0, RZ, 0xc0, !PT ;  /* 0x000000f00a0a7812 */ /* 0x000fe200078ec0ff */
[----:B------:R-:W-:-:S04]  /*05c0*/  IMAD R11, R9, 0x300, R18 ;  /* 0x00000300090b7824 */ /* 0x000fc800078e0212 */
[----:B------:R-:W-:Y:S02]  /*05d0*/  VIADD R9, R10, UR4 ;  /* 0x000000040a097c36 */ /* 0x000fe40008000000 */
[----:B0-----:R-:W-:-:S04]  /*05e0*/  IMAD.WIDE R10, R11, 0x4, R2 ;  /* 0x000000040b0a7825 */ /* 0x001fc800078e0202 */
[----:B------:R-:W-:Y:S01]  /*05f0*/  IMAD R9, R8, 0x4, R9 ;  /* 0x0000000408097824 */ /* 0x000fe200078e0209 */
[----:B--2---:R-:W-:Y:S04]  /*0600*/  STS [R13+0x20], R14 ;  /* 0x0000200e0d007388 */ /* 0x004fe80000000800 */
[----:B---3--:R-:W-:Y:S04]  /*0610*/  STS [R13+0x40], R20 ;  /* 0x000040140d007388 */ /* 0x008fe80000000800 */
[----:B----4-:R-:W-:Y:S04]  /*0620*/  STS [R13+0x60], R21 ;  /* 0x000060150d007388 */ /* 0x010fe80000000800 */
[----:B-----5:R-:W-:Y:S04]  /*0630*/  STS [R13+0x80], R22 ;  /* 0x000080160d007388 */ /* 0x020fe80000000800 */
[----:B------:R-:W-:Y:S04]  /*0640*/  STS [R13+0xa0], R24 ;  /* 0x0000a0180d007388 */ /* 0x000fe80000000800 */
[----:B------:R-:W-:Y:S04]  /*0650*/  STS [R13+0xc0], R23 ;  /* 0x0000c0170d007388 */ /* 0x000fe80000000800 */
[----:B------:R-:W-:Y:S04]  /*0660*/  STS [R13], R25 ;  /* 0x000000190d007388 */ /* 0x000fe80000000800 */
[----:B------:R-:W-:Y:S01]  /*0670*/  STS [R13+0xe0], R26 ;  /* 0x0000e01a0d007388 */ /* 0x000fe20000000800 */
[----:B------:R-:W-:Y:S06]  /*0680*/  BAR.SYNC.DEFER_BLOCKING 0x0 ;  /* 0x0000000000007b1d */ /* 0x000fec0000010000 */
[----:B------:R-:W0:Y:S04]  /*0690*/  LDS.128 R4, [R4] ;  /* 0x0000000004047984 */ /* 0x000e280000000c00 */
[----:B0-----:R0:W-:Y:S02]  /*06a0*/  @P1 STG.E.128 desc[UR6][R10.64], R4 ;  /* 0x000000040a001986 */ /* 0x0011e4000c101d06 */
[----:B0-----:R-:W-:Y:S05]  /*06b0*/  @!P0 EXIT ;  /* 0x000000000000894d */ /* 0x001fea0003800000 */
[----:B0-----:R-:W0:Y:S01]  /*06c0*/  LDS.128 R8, [R9+0x800] ;  /* 0x0008000009087984 */ /* 0x001e220000000c00 */
[----:B------:R-:W-:-:S04]  /*06d0*/  IMAD R5, R0, 0x300, R18 ;  /* 0x0000030000057824 */ /* 0x000fc800078e0212 */
[----:B------:R-:W-:-:S05]  /*06e0*/  IMAD.WIDE R2, R5, 0x4, R2 ;  /* 0x0000000405027825 */ /* 0x000fca00078e0202 */
[----:B0-----:R-:W-:Y:S01]  /*06f0*/  STG.E.128 desc[UR6][R2.64], R8 ;  /* 0x0000000802007986 */ /* 0x001fe2000c101d06 */
[----:B------:R-:W-:Y:S05]  /*0700*/  EXIT ;  /* 0x000000000000794d */ /* 0x000fea0003800000 */
.L_x_0:
[----:B------:R-:W-:-:S00]  /*0710*/  BRA `(.L_x_0) ;  /* 0xfffffffc00fc7947 */ /* 0x000fc0000383ffff */
[----:B------:R-:W-:-:S00]  /*0720*/  NOP ;  /* 0x0000000000007918 */ /* 0x000fc00000000000 */
        /* <DEDUP_REMOVED lines=13> */
.L_x_1:


//--------------------- .nv.shared.triton_poi_fused_7 --------------------------
	.section	.nv.shared.triton_poi_fused_7,"aw",@nobits
	.sectionflags	@""
	.align	16
	.zero		1024


//--------------------- .nv.constant0.triton_poi_fused_7 --------------------------
	.section	.nv.constant0.triton_poi_fused_7,"a",@progbits
	.sectionflags	@""
	.align	4
.nv.constant0.triton_poi_fused_7:
	.zero		552
